//
// Generated by NVIDIA NVVM Compiler
//
// Compiler Build ID: CL-36424714
// Cuda compilation tools, release 13.0, V13.0.88
// Based on NVVM 20.0.0
//

.version 9.0
.target sm_100
.address_size 64

	// .globl	_Z13spreadFireGPUPiS_i

.visible .entry _Z13spreadFireGPUPiS_i(
	.param .u64 .ptr .align 1 _Z13spreadFireGPUPiS_i_param_0,
	.param .u64 .ptr .align 1 _Z13spreadFireGPUPiS_i_param_1,
	.param .u32 _Z13spreadFireGPUPiS_i_param_2
)
{
	.reg .pred 	%p<3>;
	.reg .b32 	%r<15>;
	.reg .b64 	%rd<8>;

	ld.param.u64 	%rd2, [_Z13spreadFireGPUPiS_i_param_0];
	ld.param.u64 	%rd3, [_Z13spreadFireGPUPiS_i_param_1];
	ld.param.u32 	%r2, [_Z13spreadFireGPUPiS_i_param_2];
	cvta.to.global.u64 	%rd4, %rd2;
	cvta.to.global.u64 	%rd5, %rd3;
	mov.u32 	%r3, %ctaid.y;
	mov.u32 	%r4, %ntid.y;
	mov.u32 	%r5, %tid.y;
	mad.lo.s32 	%r6, %r3, %r4, %r5;
	mov.u32 	%r7, %ctaid.x;
	mov.u32 	%r8, %ntid.x;
	mov.u32 	%r9, %tid.x;
	mad.lo.s32 	%r10, %r7, %r8, %r9;
	mad.lo.s32 	%r11, %r2, %r6, %r10;
	mul.wide.s32 	%rd6, %r11, 4;
	add.s64 	%rd1, %rd5, %rd6;
	mov.b32 	%r12, 1;
	st.global.u32 	[%rd1], %r12;
	add.s64 	%rd7, %rd4, %rd6;
	ld.global.u32 	%r1, [%rd7];
	setp.eq.s32 	%p1, %r1, 2;
	@%p1 bra 	$L__BB0_3;
	setp.ne.s32 	%p2, %r1, 0;
	@%p2 bra 	$L__BB0_4;
	mov.b32 	%r14, 0;
	st.global.u32 	[%rd1], %r14;
	bra.uni 	$L__BB0_4;
$L__BB0_3:
	mov.b32 	%r13, 2;
	st.global.u32 	[%rd1], %r13;
$L__BB0_4:
	ret;

}


// ===== COMPILED SASS (sm_100) =====

	.target	sm_100

	.elftype	@"ET_EXEC"


//--------------------- .note.nv.tkinfo           --------------------------
	.section	.note.nv.tkinfo,"",@"SHT_NOTE"
	.sectionflags	@"SHF_NOTE_NV_TKINFO"
	.tkinfo
        /*0018*/ 	.word	0x00000002
        /*0030*/ 	.string	""
        /*0030*/ 	.string	"ptxas"
        /*0030*/ 	.string	"Cuda compilation tools, release 13.0, V13.0.88"
        /*0030*/ 	.string	"Build cuda_13.0.r13.0/compiler.36424714_0"
        /*0030*/ 	.string	"-arch sm_100 -m 64 "



//--------------------- .note.nv.cuinfo           --------------------------
	.section	.note.nv.cuinfo,"",@"SHT_NOTE"
	.sectionflags	@"SHF_NOTE_NV_CUINFO"
        /*0018*/ 	.short	0x0002
        /*001a*/ 	.short	0x0064
        /*001c*/ 	.short	0x0082
	.zero		2


//--------------------- .nv.info                  --------------------------
	.section	.nv.info,"",@"SHT_CUDA_INFO"
	.align	4


	//----- nvinfo : EIATTR_REGCOUNT
	.align		4
        /*0000*/ 	.byte	0x04, 0x2f
        /*0002*/ 	.short	(.L_1 - .L_0)
	.align		4
.L_0:
        /*0004*/ 	.word	index@(_Z13spreadFireGPUPiS_i)
        /*0008*/ 	.word	0x0000000c


	//----- nvinfo : EIATTR_FRAME_SIZE
	.align		4
.L_1:
        /*000c*/ 	.byte	0x04, 0x11
        /*000e*/ 	.short	(.L_3 - .L_2)
	.align		4
.L_2:
        /*0010*/ 	.word	index@(_Z13spreadFireGPUPiS_i)
        /*0014*/ 	.word	0x00000000


	//----- nvinfo : EIATTR_MIN_STACK_SIZE
	.align		4
.L_3:
        /*0018*/ 	.byte	0x04, 0x12
        /*001a*/ 	.short	(.L_5 - .L_4)
	.align		4
.L_4:
        /*001c*/ 	.word	index@(_Z13spreadFireGPUPiS_i)
        /*0020*/ 	.word	0x00000000
.L_5:


//--------------------- .nv.compat                --------------------------
	.section	.nv.compat,"",@"SHT_CUDA_COMPAT_INFO"
	.align	4
        /*0000*/ 	.byte	0x02, 0x09, 0x00, 0x00, 0x02, 0x02, 0x01, 0x00, 0x02, 0x05, 0x05, 0x00, 0x03, 0x07, 0x01, 0x01
        /*0010*/ 	.byte	0x02, 0x03, 0x00, 0x00, 0x02, 0x06, 0x01, 0x00, 0x04, 0x0b, 0x08, 0x00, 0x09, 0x00, 0x00, 0x00
        /*0020*/ 	.byte	0x00, 0x00, 0x00, 0x00


//--------------------- .nv.info._Z13spreadFireGPUPiS_i --------------------------
	.section	.nv.info._Z13spreadFireGPUPiS_i,"",@"SHT_CUDA_INFO"
	.sectionflags	@""
	.align	4


	//----- nvinfo : EIATTR_CUDA_API_VERSION
	.align		4
        /*0000*/ 	.byte	0x04, 0x37
        /*0002*/ 	.short	(.L_7 - .L_6)
.L_6:
        /*0004*/ 	.word	0x00000082


	//----- nvinfo : EIATTR_KPARAM_INFO
	.align		4
.L_7:
        /*0008*/ 	.byte	0x04, 0x17
        /*000a*/ 	.short	(.L_9 - .L_8)
.L_8:
        /*000c*/ 	.word	0x00000000
        /*0010*/ 	.short	0x0002
        /*0012*/ 	.short	0x0010
        /*0014*/ 	.byte	0x00, 0xf0, 0x11, 0x00


	//----- nvinfo : EIATTR_KPARAM_INFO
	.align		4
.L_9:
        /*0018*/ 	.byte	0x04, 0x17
        /*001a*/ 	.short	(.L_11 - .L_10)
.L_10:
        /*001c*/ 	.word	0x00000000
        /*0020*/ 	.short	0x0001
        /*0022*/ 	.short	0x0008
        /*0024*/ 	.byte	0x00, 0xf5, 0x21, 0x00


	//----- nvinfo : EIATTR_KPARAM_INFO
	.align		4
.L_11:
        /*0028*/ 	.byte	0x04, 0x17
        /*002a*/ 	.short	(.L_13 - .L_12)
.L_12:
        /*002c*/ 	.word	0x00000000
        /*0030*/ 	.short	0x0000
        /*0032*/ 	.short	0x0000
        /*0034*/ 	.byte	0x00, 0xf5, 0x21, 0x00


	//----- nvinfo : EIATTR_SPARSE_MMA_MASK
	.align		4
.L_13:
        /*0038*/ 	.byte	0x03, 0x50
        /*003a*/ 	.short	0x0000


	//----- nvinfo : EIATTR_MAXREG_COUNT
	.align		4
        /*003c*/ 	.byte	0x03, 0x1b
        /*003e*/ 	.short	0x00ff


	//----- nvinfo : EIATTR_MERCURY_ISA_VERSION
	.align		4
        /*0040*/ 	.byte	0x03, 0x5f
        /*0042*/ 	.short	0x0101


	//----- nvinfo : EIATTR_VRC_CTA_INIT_COUNT
	.align		4
        /*0044*/ 	.byte	0x02, 0x4a
	.zero		1
	.zero		1


	//----- nvinfo : EIATTR_EXIT_INSTR_OFFSETS
	.align		4
        /*0048*/ 	.byte	0x04, 0x1c
        /*004a*/ 	.short	(.L_15 - .L_14)


	//   ....[0]....
.L_14:
        /*004c*/ 	.word	0x00000160


	//   ....[1]....
        /*0050*/ 	.word	0x00000180


	//   ....[2]....
        /*0054*/ 	.word	0x000001b0


	//----- nvinfo : EIATTR_CRS_STACK_SIZE
	.align		4
.L_15:
        /*0058*/ 	.byte	0x04, 0x1e
        /*005a*/ 	.short	(.L_17 - .L_16)
.L_16:
        /*005c*/ 	.word	0x00000000


	//----- nvinfo : EIATTR_CBANK_PARAM_SIZE
	.align		4
.L_17:
        /*0060*/ 	.byte	0x03, 0x19
        /*0062*/ 	.short	0x0014


	//----- nvinfo : EIATTR_PARAM_CBANK
	.align		4
        /*0064*/ 	.byte	0x04, 0x0a
        /*0066*/ 	.short	(.L_19 - .L_18)
	.align		4
.L_18:
        /*0068*/ 	.word	index@(.nv.constant0._Z13spreadFireGPUPiS_i)
        /*006c*/ 	.short	0x0380
        /*006e*/ 	.short	0x0014


	//----- nvinfo : EIATTR_SW_WAR
	.align		4
.L_19:
        /*0070*/ 	.byte	0x04, 0x36
        /*0072*/ 	.short	(.L_21 - .L_20)
.L_20:
        /*0074*/ 	.word	0x00000008
.L_21:


//--------------------- .nv.callgraph             --------------------------
	.section	.nv.callgraph,"",@"SHT_CUDA_CALLGRAPH"
	.align	4
	.sectionentsize	8
	.align		4
        /*0000*/ 	.word	0x00000000
	.align		4
        /*0004*/ 	.word	0xffffffff
	.align		4
        /*0008*/ 	.word	0x00000000
	.align		4
        /*000c*/ 	.word	0xfffffffe
	.align		4
        /*0010*/ 	.word	0x00000000
	.align		4
        /*0014*/ 	.word	0xfffffffd
	.align		4
        /*0018*/ 	.word	0x00000000
	.align		4
        /*001c*/ 	.word	0xfffffffc


//--------------------- .text._Z13spreadFireGPUPiS_i --------------------------
	.section	.text._Z13spreadFireGPUPiS_i,"ax",@progbits
	.align	128
        .global         _Z13spreadFireGPUPiS_i
        .type           _Z13spreadFireGPUPiS_i,@function
        .size           _Z13spreadFireGPUPiS_i,(.L_x_2 - _Z13spreadFireGPUPiS_i)
        .other          _Z13spreadFireGPUPiS_i,@"STO_CUDA_ENTRY STV_DEFAULT"
_Z13spreadFireGPUPiS_i:
.text._Z13spreadFireGPUPiS_i:
[----:B------:R-:W-:Y:S01]  /*0000*/  LDC R1, c[0x0][0x37c] ;  /* 0x0000df00ff017b82 */ /* 0x000fe20000000800 */
[----:B------:R-:W0:Y:S07]  /*0010*/  S2R R7, SR_TID.Y ;  /* 0x0000000000077919 */ /* 0x000e2e0000002200 */
[----:B------:R-:W0:Y:S01]  /*0020*/  S2UR UR6, SR_CTAID.Y ;  /* 0x00000000000679c3 */ /* 0x000e220000002600 */
[----:B------:R-:W1:Y:S01]  /*0030*/  LDCU UR8, c[0x0][0x390] ;  /* 0x00007200ff0877ac */ /* 0x000e620008000800 */
[----:B------:R-:W2:Y:S01]  /*0040*/  S2R R9, SR_TID.X ;  /* 0x0000000000097919 */ /* 0x000ea20000002100 */
[----:B------:R-:W3:Y:S05]  /*0050*/  LDCU.64 UR4, c[0x0][0x358] ;  /* 0x00006b00ff0477ac */ /* 0x000eea0008000a00 */
[----:B------:R-:W0:Y:S08]  /*0060*/  LDC R0, c[0x0][0x364] ;  /* 0x0000d900ff007b82 */ /* 0x000e300000000800 */
[----:B------:R-:W2:Y:S08]  /*0070*/  S2UR UR7, SR_CTAID.X ;  /* 0x00000000000779c3 */ /* 0x000eb00000002500 */
[----:B------:R-:W2:Y:S08]  /*0080*/  LDC R6, c[0x0][0x360] ;  /* 0x0000d800ff067b82 */ /* 0x000eb00000000800 */
[----:B------:R-:W4:Y:S01]  /*0090*/  LDC.64 R2, c[0x0][0x388] ;  /* 0x0000e200ff027b82 */ /* 0x000f220000000a00 */
[----:B0-----:R-:W-:-:S07]  /*00a0*/  IMAD R0, R0, UR6, R7 ;  /* 0x0000000600007c24 */ /* 0x001fce000f8e0207 */
[----:B------:R-:W0:Y:S01]  /*00b0*/  LDC.64 R4, c[0x0][0x380] ;  /* 0x0000e000ff047b82 */ /* 0x000e220000000a00 */
[----:B--2---:R-:W-:Y:S02]  /*00c0*/  IMAD R7, R6, UR7, R9 ;  /* 0x0000000706077c24 */ /* 0x004fe4000f8e0209 */
[----:B------:R-:W-:Y:S02]  /*00d0*/  HFMA2 R9, -RZ, RZ, 0, 5.9604644775390625e-08 ;  /* 0x00000001ff097431 */ /* 0x000fe400000001ff */
[----:B-1----:R-:W-:-:S04]  /*00e0*/  IMAD R7, R0, UR8, R7 ;  /* 0x0000000800077c24 */ /* 0x002fc8000f8e0207 */
[----:B----4-:R-:W-:-:S05]  /*00f0*/  IMAD.WIDE R2, R7, 0x4, R2 ;  /* 0x0000000407027825 */ /* 0x010fca00078e0202 */
[----:B---3--:R1:W-:Y:S01]  /*0100*/  STG.E desc[UR4][R2.64], R9 ;  /* 0x0000000902007986 */ /* 0x0083e2000c101904 */
[----:B0-----:R-:W-:-:S06]  /*0110*/  IMAD.WIDE R4, R7, 0x4, R4 ;  /* 0x0000000407047825 */ /* 0x001fcc00078e0204 */
[----:B------:R-:W2:Y:S02]  /*0120*/  LDG.E R4, desc[UR4][R4.64] ;  /* 0x0000000404047981 */ /* 0x000ea4000c1e1900 */
[----:B--2---:R-:W-:-:S13]  /*0130*/  ISETP.NE.AND P0, PT, R4, 0x2, PT ;  /* 0x000000020400780c */ /* 0x004fda0003f05270 */
[----:B-1----:R-:W-:Y:S05]  /*0140*/  @!P0 BRA `(.L_x_0) ;  /* 0x0000000000108947 */ /* 0x002fea0003800000 */
[----:B------:R-:W-:-:S13]  /*0150*/  ISETP.NE.AND P0, PT, R4, RZ, PT ;  /* 0x000000ff0400720c */ /* 0x000fda0003f05270 */
[----:B------:R-:W-:Y:S05]  /*0160*/  @P0 EXIT ;  /* 0x000000000000094d */ /* 0x000fea0003800000 */
[----:B------:R-:W-:Y:S01]  /*0170*/  STG.E desc[UR4][R2.64], RZ ;  /* 0x000000ff02007986 */ /* 0x000fe2000c101904 */
[----:B------:R-:W-:Y:S05]  /*0180*/  EXIT ;  /* 0x000000000000794d */ /* 0x000fea0003800000 */
.L_x_0:
[----:B------:R-:W-:-:S05]  /*0190*/  MOV R5, 0x2 ;  /* 0x0000000200057802 */ /* 0x000fca0000000f00 */
[----:B------:R-:W-:Y:S01]  /*01a0*/  STG.E desc[UR4][R2.64], R5 ;  /* 0x0000000502007986 */ /* 0x000fe2000c101904 */
[----:B------:R-:W-:Y:S05]  /*01b0*/  EXIT ;  /* 0x000000000000794d */ /* 0x000fea0003800000 */
.L_x_1:
[----:B------:R-:W-:-:S00]  /*01c0*/  BRA `(.L_x_1) ;  /* 0xfffffffc00fc7947 */ /* 0x000fc0000383ffff */
[----:B------:R-:W-:-:S00]  /*01d0*/  NOP ;  /* 0x0000000000007918 */ /* 0x000fc00000000000 */
        /* <DEDUP_REMOVED lines=10> */
.L_x_2:


//--------------------- .nv.shared.reserved.0     --------------------------
	.section	.nv.shared.reserved.0,"aw",@nobits
	.weak		__nv_reservedSMEM_offset_0_alias
	.size		__nv_reservedSMEM_offset_0_alias, 0, 64
	.other		__nv_reservedSMEM_offset_0_alias,@"STO_CUDA_RESERVED_SHARED STV_DEFAULT"
__nv_reservedSMEM_offset_0_alias:
	.zero		0
	.zero		64


//--------------------- .nv.constant0._Z13spreadFireGPUPiS_i --------------------------
	.section	.nv.constant0._Z13spreadFireGPUPiS_i,"a",@progbits
	.sectionflags	@""
	.align	4
.nv.constant0._Z13spreadFireGPUPiS_i:
	.zero		916


//--------------------- SYMBOLS --------------------------

	.type		.nv.reservedSmem.offset0,@object
	.size		.nv.reservedSmem.offset0,0x4
